//
// Generated by NVIDIA NVVM Compiler
//
// Compiler Build ID: CL-36424714
// Cuda compilation tools, release 13.0, V13.0.88
// Based on NVVM 20.0.0
//

.version 9.0
.target sm_100
.address_size 64

	// .globl	_Z12GPUMatrixSumPKiS0_iiPi

.visible .entry _Z12GPUMatrixSumPKiS0_iiPi(
	.param .u64 .ptr .align 1 _Z12GPUMatrixSumPKiS0_iiPi_param_0,
	.param .u64 .ptr .align 1 _Z12GPUMatrixSumPKiS0_iiPi_param_1,
	.param .u32 _Z12GPUMatrixSumPKiS0_iiPi_param_2,
	.param .u32 _Z12GPUMatrixSumPKiS0_iiPi_param_3,
	.param .u64 .ptr .align 1 _Z12GPUMatrixSumPKiS0_iiPi_param_4
)
{
	.reg .pred 	%p<4>;
	.reg .b32 	%r<17>;
	.reg .b64 	%rd<11>;

	ld.param.u64 	%rd1, [_Z12GPUMatrixSumPKiS0_iiPi_param_0];
	ld.param.u64 	%rd2, [_Z12GPUMatrixSumPKiS0_iiPi_param_1];
	ld.param.u32 	%r2, [_Z12GPUMatrixSumPKiS0_iiPi_param_2];
	ld.param.u32 	%r4, [_Z12GPUMatrixSumPKiS0_iiPi_param_3];
	ld.param.u64 	%rd3, [_Z12GPUMatrixSumPKiS0_iiPi_param_4];
	mov.u32 	%r5, %ctaid.x;
	mov.u32 	%r6, %ntid.x;
	mov.u32 	%r7, %tid.x;
	mad.lo.s32 	%r8, %r5, %r6, %r7;
	mov.u32 	%r9, %ctaid.y;
	mov.u32 	%r10, %ntid.y;
	mov.u32 	%r11, %tid.y;
	mad.lo.s32 	%r12, %r9, %r10, %r11;
	mad.lo.s32 	%r1, %r4, %r12, %r8;
	setp.ge.s32 	%p1, %r8, %r4;
	setp.ge.s32 	%p2, %r12, %r2;
	or.pred  	%p3, %p1, %p2;
	@%p3 bra 	$L__BB0_2;
	cvta.to.global.u64 	%rd4, %rd1;
	cvta.to.global.u64 	%rd5, %rd2;
	cvta.to.global.u64 	%rd6, %rd3;
	mul.wide.s32 	%rd7, %r1, 4;
	add.s64 	%rd8, %rd4, %rd7;
	ld.global.u32 	%r14, [%rd8];
	add.s64 	%rd9, %rd5, %rd7;
	ld.global.u32 	%r15, [%rd9];
	add.s32 	%r16, %r15, %r14;
	add.s64 	%rd10, %rd6, %rd7;
	st.global.u32 	[%rd10], %r16;
$L__BB0_2:
	ret;

}


// ===== COMPILED SASS (sm_100) =====

	.target	sm_100

	.elftype	@"ET_EXEC"


//--------------------- .note.nv.tkinfo           --------------------------
	.section	.note.nv.tkinfo,"",@"SHT_NOTE"
	.sectionflags	@"SHF_NOTE_NV_TKINFO"
	.tkinfo
        /*0018*/ 	.word	0x00000002
        /*0030*/ 	.string	""
        /*0030*/ 	.string	"ptxas"
        /*0030*/ 	.string	"Cuda compilation tools, release 13.0, V13.0.88"
        /*0030*/ 	.string	"Build cuda_13.0.r13.0/compiler.36424714_0"
        /*0030*/ 	.string	"-arch sm_100 -m 64 "



//--------------------- .note.nv.cuinfo           --------------------------
	.section	.note.nv.cuinfo,"",@"SHT_NOTE"
	.sectionflags	@"SHF_NOTE_NV_CUINFO"
        /*0018*/ 	.short	0x0002
        /*001a*/ 	.short	0x0064
        /*001c*/ 	.short	0x0082
	.zero		2


//--------------------- .nv.info                  --------------------------
	.section	.nv.info,"",@"SHT_CUDA_INFO"
	.align	4


	//----- nvinfo : EIATTR_REGCOUNT
	.align		4
        /*0000*/ 	.byte	0x04, 0x2f
        /*0002*/ 	.short	(.L_1 - .L_0)
	.align		4
.L_0:
        /*0004*/ 	.word	index@(_Z12GPUMatrixSumPKiS0_iiPi)
        /*0008*/ 	.word	0x0000000c


	//----- nvinfo : EIATTR_FRAME_SIZE
	.align		4
.L_1:
        /*000c*/ 	.byte	0x04, 0x11
        /*000e*/ 	.short	(.L_3 - .L_2)
	.align		4
.L_2:
        /*0010*/ 	.word	index@(_Z12GPUMatrixSumPKiS0_iiPi)
        /*0014*/ 	.word	0x00000000


	//----- nvinfo : EIATTR_MIN_STACK_SIZE
	.align		4
.L_3:
        /*0018*/ 	.byte	0x04, 0x12
        /*001a*/ 	.short	(.L_5 - .L_4)
	.align		4
.L_4:
        /*001c*/ 	.word	index@(_Z12GPUMatrixSumPKiS0_iiPi)
        /*0020*/ 	.word	0x00000000
.L_5:


//--------------------- .nv.compat                --------------------------
	.section	.nv.compat,"",@"SHT_CUDA_COMPAT_INFO"
	.align	4
        /*0000*/ 	.byte	0x02, 0x09, 0x00, 0x00, 0x02, 0x02, 0x01, 0x00, 0x02, 0x05, 0x05, 0x00, 0x03, 0x07, 0x01, 0x01
        /*0010*/ 	.byte	0x02, 0x03, 0x00, 0x00, 0x02, 0x06, 0x01, 0x00, 0x04, 0x0b, 0x08, 0x00, 0x09, 0x00, 0x00, 0x00
        /*0020*/ 	.byte	0x00, 0x00, 0x00, 0x00


//--------------------- .nv.info._Z12GPUMatrixSumPKiS0_iiPi --------------------------
	.section	.nv.info._Z12GPUMatrixSumPKiS0_iiPi,"",@"SHT_CUDA_INFO"
	.sectionflags	@""
	.align	4


	//----- nvinfo : EIATTR_CUDA_API_VERSION
	.align		4
        /*0000*/ 	.byte	0x04, 0x37
        /*0002*/ 	.short	(.L_7 - .L_6)
.L_6:
        /*0004*/ 	.word	0x00000082


	//----- nvinfo : EIATTR_KPARAM_INFO
	.align		4
.L_7:
        /*0008*/ 	.byte	0x04, 0x17
        /*000a*/ 	.short	(.L_9 - .L_8)
.L_8:
        /*000c*/ 	.word	0x00000000
        /*0010*/ 	.short	0x0004
        /*0012*/ 	.short	0x0018
        /*0014*/ 	.byte	0x00, 0xf5, 0x21, 0x00


	//----- nvinfo : EIATTR_KPARAM_INFO
	.align		4
.L_9:
        /*0018*/ 	.byte	0x04, 0x17
        /*001a*/ 	.short	(.L_11 - .L_10)
.L_10:
        /*001c*/ 	.word	0x00000000
        /*0020*/ 	.short	0x0003
        /*0022*/ 	.short	0x0014
        /*0024*/ 	.byte	0x00, 0xf0, 0x11, 0x00


	//----- nvinfo : EIATTR_KPARAM_INFO
	.align		4
.L_11:
        /*0028*/ 	.byte	0x04, 0x17
        /*002a*/ 	.short	(.L_13 - .L_12)
.L_12:
        /*002c*/ 	.word	0x00000000
        /*0030*/ 	.short	0x0002
        /*0032*/ 	.short	0x0010
        /*0034*/ 	.byte	0x00, 0xf0, 0x11, 0x00


	//----- nvinfo : EIATTR_KPARAM_INFO
	.align		4
.L_13:
        /*0038*/ 	.byte	0x04, 0x17
        /*003a*/ 	.short	(.L_15 - .L_14)
.L_14:
        /*003c*/ 	.word	0x00000000
        /*0040*/ 	.short	0x0001
        /*0042*/ 	.short	0x0008
        /*0044*/ 	.byte	0x00, 0xf5, 0x21, 0x00


	//----- nvinfo : EIATTR_KPARAM_INFO
	.align		4
.L_15:
        /*0048*/ 	.byte	0x04, 0x17
        /*004a*/ 	.short	(.L_17 - .L_16)
.L_16:
        /*004c*/ 	.word	0x00000000
        /*0050*/ 	.short	0x0000
        /*0052*/ 	.short	0x0000
        /*0054*/ 	.byte	0x00, 0xf5, 0x21, 0x00


	//----- nvinfo : EIATTR_SPARSE_MMA_MASK
	.align		4
.L_17:
        /*0058*/ 	.byte	0x03, 0x50
        /*005a*/ 	.short	0x0000


	//----- nvinfo : EIATTR_MAXREG_COUNT
	.align		4
        /*005c*/ 	.byte	0x03, 0x1b
        /*005e*/ 	.short	0x00ff


	//----- nvinfo : EIATTR_MERCURY_ISA_VERSION
	.align		4
        /*0060*/ 	.byte	0x03, 0x5f
        /*0062*/ 	.short	0x0101


	//----- nvinfo : EIATTR_VRC_CTA_INIT_COUNT
	.align		4
        /*0064*/ 	.byte	0x02, 0x4a
	.zero		1
	.zero		1


	//----- nvinfo : EIATTR_EXIT_INSTR_OFFSETS
	.align		4
        /*0068*/ 	.byte	0x04, 0x1c
        /*006a*/ 	.short	(.L_19 - .L_18)


	//   ....[0]....
.L_18:
        /*006c*/ 	.word	0x000000d0


	//   ....[1]....
        /*0070*/ 	.word	0x00000190


	//----- nvinfo : EIATTR_CBANK_PARAM_SIZE
	.align		4
.L_19:
        /*0074*/ 	.byte	0x03, 0x19
        /*0076*/ 	.short	0x0020


	//----- nvinfo : EIATTR_PARAM_CBANK
	.align		4
        /*0078*/ 	.byte	0x04, 0x0a
        /*007a*/ 	.short	(.L_21 - .L_20)
	.align		4
.L_20:
        /*007c*/ 	.word	index@(.nv.constant0._Z12GPUMatrixSumPKiS0_iiPi)
        /*0080*/ 	.short	0x0380
        /*0082*/ 	.short	0x0020


	//----- nvinfo : EIATTR_SW_WAR
	.align		4
.L_21:
        /*0084*/ 	.byte	0x04, 0x36
        /*0086*/ 	.short	(.L_23 - .L_22)
.L_22:
        /*0088*/ 	.word	0x00000008
.L_23:


//--------------------- .nv.callgraph             --------------------------
	.section	.nv.callgraph,"",@"SHT_CUDA_CALLGRAPH"
	.align	4
	.sectionentsize	8
	.align		4
        /*0000*/ 	.word	0x00000000
	.align		4
        /*0004*/ 	.word	0xffffffff
	.align		4
        /*0008*/ 	.word	0x00000000
	.align		4
        /*000c*/ 	.word	0xfffffffe
	.align		4
        /*0010*/ 	.word	0x00000000
	.align		4
        /*0014*/ 	.word	0xfffffffd
	.align		4
        /*0018*/ 	.word	0x00000000
	.align		4
        /*001c*/ 	.word	0xfffffffc


//--------------------- .text._Z12GPUMatrixSumPKiS0_iiPi --------------------------
	.section	.text._Z12GPUMatrixSumPKiS0_iiPi,"ax",@progbits
	.align	128
        .global         _Z12GPUMatrixSumPKiS0_iiPi
        .type           _Z12GPUMatrixSumPKiS0_iiPi,@function
        .size           _Z12GPUMatrixSumPKiS0_iiPi,(.L_x_1 - _Z12GPUMatrixSumPKiS0_iiPi)
        .other          _Z12GPUMatrixSumPKiS0_iiPi,@"STO_CUDA_ENTRY STV_DEFAULT"
_Z12GPUMatrixSumPKiS0_iiPi:
.text._Z12GPUMatrixSumPKiS0_iiPi:
[----:B------:R-:W-:Y:S01]  /*0000*/  LDC R1, c[0x0][0x37c] ;  /* 0x0000df00ff017b82 */ /* 0x000fe20000000800 */
[----:B------:R-:W0:Y:S07]  /*0010*/  S2R R2, SR_TID.Y ;  /* 0x0000000000027919 */ /* 0x000e2e0000002200 */
[----:B------:R-:W1:Y:S01]  /*0020*/  LDC R0, c[0x0][0x360] ;  /* 0x0000d800ff007b82 */ /* 0x000e620000000800 */
[----:B------:R-:W2:Y:S01]  /*0030*/  LDCU.64 UR6, c[0x0][0x390] ;  /* 0x00007200ff0677ac */ /* 0x000ea20008000a00 */
[----:B------:R-:W1:Y:S06]  /*0040*/  S2R R5, SR_TID.X ;  /* 0x0000000000057919 */ /* 0x000e6c0000002100 */
[----:B------:R-:W0:Y:S08]  /*0050*/  S2UR UR5, SR_CTAID.Y ;  /* 0x00000000000579c3 */ /* 0x000e300000002600 */
[----:B------:R-:W0:Y:S08]  /*0060*/  LDC R3, c[0x0][0x364] ;  /* 0x0000d900ff037b82 */ /* 0x000e300000000800 */
[----:B------:R-:W1:Y:S01]  /*0070*/  S2UR UR4, SR_CTAID.X ;  /* 0x00000000000479c3 */ /* 0x000e620000002500 */
[----:B0-----:R-:W-:-:S05]  /*0080*/  IMAD R3, R3, UR5, R2 ;  /* 0x0000000503037c24 */ /* 0x001fca000f8e0202 */
[----:B--2---:R-:W-:Y:S01]  /*0090*/  ISETP.GE.AND P0, PT, R3, UR6, PT ;  /* 0x0000000603007c0c */ /* 0x004fe2000bf06270 */
[----:B-1----:R-:W-:-:S04]  /*00a0*/  IMAD R0, R0, UR4, R5 ;  /* 0x0000000400007c24 */ /* 0x002fc8000f8e0205 */
[----:B------:R-:W-:Y:S01]  /*00b0*/  IMAD R9, R3, UR7, R0 ;  /* 0x0000000703097c24 */ /* 0x000fe2000f8e0200 */
[----:B------:R-:W-:-:S13]  /*00c0*/  ISETP.GE.OR P0, PT, R0, UR7, P0 ;  /* 0x0000000700007c0c */ /* 0x000fda0008706670 */
[----:B------:R-:W-:Y:S05]  /*00d0*/  @P0 EXIT ;  /* 0x000000000000094d */ /* 0x000fea0003800000 */
[----:B------:R-:W0:Y:S01]  /*00e0*/  LDC.64 R2, c[0x0][0x380] ;  /* 0x0000e000ff027b82 */ /* 0x000e220000000a00 */
[----:B------:R-:W1:Y:S07]  /*00f0*/  LDCU.64 UR4, c[0x0][0x358] ;  /* 0x00006b00ff0477ac */ /* 0x000e6e0008000a00 */
[----:B------:R-:W2:Y:S08]  /*0100*/  LDC.64 R4, c[0x0][0x388] ;  /* 0x0000e200ff047b82 */ /* 0x000eb00000000a00 */
[----:B------:R-:W3:Y:S01]  /*0110*/  LDC.64 R6, c[0x0][0x398] ;  /* 0x0000e600ff067b82 */ /* 0x000ee20000000a00 */
[----:B0-----:R-:W-:-:S06]  /*0120*/  IMAD.WIDE R2, R9, 0x4, R2 ;  /* 0x0000000409027825 */ /* 0x001fcc00078e0202 */
[----:B-1----:R-:W4:Y:S01]  /*0130*/  LDG.E R2, desc[UR4][R2.64] ;  /* 0x0000000402027981 */ /* 0x002f22000c1e1900 */
[----:B--2---:R-:W-:-:S06]  /*0140*/  IMAD.WIDE R4, R9, 0x4, R4 ;  /* 0x0000000409047825 */ /* 0x004fcc00078e0204 */
[----:B------:R-:W4:Y:S01]  /*0150*/  LDG.E R5, desc[UR4][R4.64] ;  /* 0x0000000404057981 */ /* 0x000f22000c1e1900 */
[----:B---3--:R-:W-:Y:S01]  /*0160*/  IMAD.WIDE R6, R9, 0x4, R6 ;  /* 0x0000000409067825 */ /* 0x008fe200078e0206 */
[----:B----4-:R-:W-:-:S05]  /*0170*/  IADD3 R9, PT, PT, R2, R5, RZ ;  /* 0x0000000502097210 */ /* 0x010fca0007ffe0ff */
[----:B------:R-:W-:Y:S01]  /*0180*/  STG.E desc[UR4][R6.64], R9 ;  /* 0x0000000906007986 */ /* 0x000fe2000c101904 */
[----:B------:R-:W-:Y:S05]  /*0190*/  EXIT ;  /* 0x000000000000794d */ /* 0x000fea0003800000 */
.L_x_0:
[----:B------:R-:W-:-:S00]  /*01a0*/  BRA `(.L_x_0) ;  /* 0xfffffffc00fc7947 */ /* 0x000fc0000383ffff */
[----:B------:R-:W-:-:S00]  /*01b0*/  NOP ;  /* 0x0000000000007918 */ /* 0x000fc00000000000 */
        /* <DEDUP_REMOVED lines=12> */
.L_x_1:


//--------------------- .nv.shared.reserved.0     --------------------------
	.section	.nv.shared.reserved.0,"aw",@nobits
	.weak		__nv_reservedSMEM_offset_0_alias
	.size		__nv_reservedSMEM_offset_0_alias, 0, 64
	.other		__nv_reservedSMEM_offset_0_alias,@"STO_CUDA_RESERVED_SHARED STV_DEFAULT"
__nv_reservedSMEM_offset_0_alias:
	.zero		0
	.zero		64


//--------------------- .nv.constant0._Z12GPUMatrixSumPKiS0_iiPi --------------------------
	.section	.nv.constant0._Z12GPUMatrixSumPKiS0_iiPi,"a",@progbits
	.sectionflags	@""
	.align	4
.nv.constant0._Z12GPUMatrixSumPKiS0_iiPi:
	.zero		928


//--------------------- SYMBOLS --------------------------

	.type		.nv.reservedSmem.offset0,@object
	.size		.nv.reservedSmem.offset0,0x4
